//
// Generated by NVIDIA NVVM Compiler
//
// Compiler Build ID: CL-36424714
// Cuda compilation tools, release 13.0, V13.0.88
// Based on NVVM 20.0.0
//

.version 9.0
.target sm_100
.address_size 64

	// .globl	_Z14wmma_kernel_v1P6__halfS0_Pfiii

.visible .entry _Z14wmma_kernel_v1P6__halfS0_Pfiii(
	.param .u64 .ptr .align 1 _Z14wmma_kernel_v1P6__halfS0_Pfiii_param_0,
	.param .u64 .ptr .align 1 _Z14wmma_kernel_v1P6__halfS0_Pfiii_param_1,
	.param .u64 .ptr .align 1 _Z14wmma_kernel_v1P6__halfS0_Pfiii_param_2,
	.param .u32 _Z14wmma_kernel_v1P6__halfS0_Pfiii_param_3,
	.param .u32 _Z14wmma_kernel_v1P6__halfS0_Pfiii_param_4,
	.param .u32 _Z14wmma_kernel_v1P6__halfS0_Pfiii_param_5
)
{
	.reg .b32 	%r<29>;
	.reg .b32 	%f<10>;
	.reg .b64 	%rd<16>;

	ld.param.u64 	%rd1, [_Z14wmma_kernel_v1P6__halfS0_Pfiii_param_0];
	ld.param.u64 	%rd2, [_Z14wmma_kernel_v1P6__halfS0_Pfiii_param_1];
	ld.param.u64 	%rd3, [_Z14wmma_kernel_v1P6__halfS0_Pfiii_param_2];
	ld.param.u32 	%r1, [_Z14wmma_kernel_v1P6__halfS0_Pfiii_param_4];
	ld.param.u32 	%r2, [_Z14wmma_kernel_v1P6__halfS0_Pfiii_param_5];
	cvta.to.global.u64 	%rd4, %rd1;
	cvta.to.global.u64 	%rd5, %rd2;
	cvta.to.global.u64 	%rd6, %rd3;
	mov.u32 	%r3, %ctaid.y;
	mov.u32 	%r4, %ntid.y;
	mov.u32 	%r5, %tid.y;
	mad.lo.s32 	%r6, %r3, %r4, %r5;
	mov.u32 	%r7, %ctaid.x;
	mov.u32 	%r8, %ntid.x;
	mov.u32 	%r9, %tid.x;
	mad.lo.s32 	%r10, %r7, %r8, %r9;
	mul.lo.s32 	%r11, %r2, %r6;
	mul.wide.s32 	%rd7, %r11, 2;
	add.s64 	%rd8, %rd4, %rd7;
	wmma.load.a.sync.aligned.row.m16n16k16.global.f16 	{%r12, %r13, %r14, %r15, %r16, %r17, %r18, %r19}, [%rd8], %r2;
	cvt.s64.s32 	%rd9, %r10;
	mul.wide.s32 	%rd10, %r10, 2;
	add.s64 	%rd11, %rd5, %rd10;
	wmma.load.b.sync.aligned.col.m16n16k16.global.f16 	{%r20, %r21, %r22, %r23, %r24, %r25, %r26, %r27}, [%rd11], %r1;
	mov.f32 	%f1, 0f00000000;
	wmma.mma.sync.aligned.row.col.m16n16k16.f32.f32 {%f2, %f3, %f4, %f5, %f6, %f7, %f8, %f9}, {%r12, %r13, %r14, %r15, %r16, %r17, %r18, %r19}, {%r20, %r21, %r22, %r23, %r24, %r25, %r26, %r27}, {%f1, %f1, %f1, %f1, %f1, %f1, %f1, %f1};
	mul.lo.s32 	%r28, %r1, %r6;
	cvt.s64.s32 	%rd12, %r28;
	add.s64 	%rd13, %rd12, %rd9;
	shl.b64 	%rd14, %rd13, 2;
	add.s64 	%rd15, %rd6, %rd14;
	wmma.store.d.sync.aligned.row.m16n16k16.global.f32 	[%rd15], {%f2, %f3, %f4, %f5, %f6, %f7, %f8, %f9}, %r1;
	ret;

}
	// .globl	_Z11wmma_kernelP6__halfS0_Pfiii
.visible .entry _Z11wmma_kernelP6__halfS0_Pfiii(
	.param .u64 .ptr .align 1 _Z11wmma_kernelP6__halfS0_Pfiii_param_0,
	.param .u64 .ptr .align 1 _Z11wmma_kernelP6__halfS0_Pfiii_param_1,
	.param .u64 .ptr .align 1 _Z11wmma_kernelP6__halfS0_Pfiii_param_2,
	.param .u32 _Z11wmma_kernelP6__halfS0_Pfiii_param_3,
	.param .u32 _Z11wmma_kernelP6__halfS0_Pfiii_param_4,
	.param .u32 _Z11wmma_kernelP6__halfS0_Pfiii_param_5
)
{
	.reg .b32 	%r<19>;
	.reg .b32 	%f<10>;
	.reg .b64 	%rd<7>;

	ld.param.u64 	%rd1, [_Z11wmma_kernelP6__halfS0_Pfiii_param_0];
	ld.param.u64 	%rd2, [_Z11wmma_kernelP6__halfS0_Pfiii_param_1];
	ld.param.u64 	%rd3, [_Z11wmma_kernelP6__halfS0_Pfiii_param_2];
	ld.param.u32 	%r1, [_Z11wmma_kernelP6__halfS0_Pfiii_param_4];
	ld.param.u32 	%r2, [_Z11wmma_kernelP6__halfS0_Pfiii_param_5];
	cvta.to.global.u64 	%rd4, %rd1;
	cvta.to.global.u64 	%rd5, %rd2;
	cvta.to.global.u64 	%rd6, %rd3;
	wmma.load.a.sync.aligned.row.m16n16k16.global.f16 	{%r3, %r4, %r5, %r6, %r7, %r8, %r9, %r10}, [%rd4], %r2;
	wmma.load.b.sync.aligned.col.m16n16k16.global.f16 	{%r11, %r12, %r13, %r14, %r15, %r16, %r17, %r18}, [%rd5], %r2;
	mov.f32 	%f1, 0f00000000;
	wmma.mma.sync.aligned.row.col.m16n16k16.f32.f32 {%f2, %f3, %f4, %f5, %f6, %f7, %f8, %f9}, {%r3, %r4, %r5, %r6, %r7, %r8, %r9, %r10}, {%r11, %r12, %r13, %r14, %r15, %r16, %r17, %r18}, {%f1, %f1, %f1, %f1, %f1, %f1, %f1, %f1};
	wmma.store.d.sync.aligned.row.m16n16k16.global.f32 	[%rd6], {%f2, %f3, %f4, %f5, %f6, %f7, %f8, %f9}, %r1;
	ret;

}


// ===== COMPILED SASS (sm_100) =====

	.target	sm_100

	.elftype	@"ET_EXEC"


//--------------------- .note.nv.tkinfo           --------------------------
	.section	.note.nv.tkinfo,"",@"SHT_NOTE"
	.sectionflags	@"SHF_NOTE_NV_TKINFO"
	.tkinfo
        /*0018*/ 	.word	0x00000002
        /*0030*/ 	.string	""
        /*0030*/ 	.string	"ptxas"
        /*0030*/ 	.string	"Cuda compilation tools, release 13.0, V13.0.88"
        /*0030*/ 	.string	"Build cuda_13.0.r13.0/compiler.36424714_0"
        /*0030*/ 	.string	"-arch sm_100 -m 64 "



//--------------------- .note.nv.cuinfo           --------------------------
	.section	.note.nv.cuinfo,"",@"SHT_NOTE"
	.sectionflags	@"SHF_NOTE_NV_CUINFO"
        /*0018*/ 	.short	0x0002
        /*001a*/ 	.short	0x0064
        /*001c*/ 	.short	0x0082
	.zero		2


//--------------------- .nv.info                  --------------------------
	.section	.nv.info,"",@"SHT_CUDA_INFO"
	.align	4


	//----- nvinfo : EIATTR_REGCOUNT
	.align		4
        /*0000*/ 	.byte	0x04, 0x2f
        /*0002*/ 	.short	(.L_1 - .L_0)
	.align		4
.L_0:
        /*0004*/ 	.word	index@(_Z14wmma_kernel_v1P6__halfS0_Pfiii)
        /*0008*/ 	.word	0x0000001c


	//----- nvinfo : EIATTR_FRAME_SIZE
	.align		4
.L_1:
        /*000c*/ 	.byte	0x04, 0x11
        /*000e*/ 	.short	(.L_3 - .L_2)
	.align		4
.L_2:
        /*0010*/ 	.word	index@(_Z14wmma_kernel_v1P6__halfS0_Pfiii)
        /*0014*/ 	.word	0x00000000


	//----- nvinfo : EIATTR_REGCOUNT
	.align		4
.L_3:
        /*0018*/ 	.byte	0x04, 0x2f
        /*001a*/ 	.short	(.L_5 - .L_4)
	.align		4
.L_4:
        /*001c*/ 	.word	index@(_Z11wmma_kernelP6__halfS0_Pfiii)
        /*0020*/ 	.word	0x0000001c


	//----- nvinfo : EIATTR_FRAME_SIZE
	.align		4
.L_5:
        /*0024*/ 	.byte	0x04, 0x11
        /*0026*/ 	.short	(.L_7 - .L_6)
	.align		4
.L_6:
        /*0028*/ 	.word	index@(_Z11wmma_kernelP6__halfS0_Pfiii)
        /*002c*/ 	.word	0x00000000


	//----- nvinfo : EIATTR_MIN_STACK_SIZE
	.align		4
.L_7:
        /*0030*/ 	.byte	0x04, 0x12
        /*0032*/ 	.short	(.L_9 - .L_8)
	.align		4
.L_8:
        /*0034*/ 	.word	index@(_Z11wmma_kernelP6__halfS0_Pfiii)
        /*0038*/ 	.word	0x00000000


	//----- nvinfo : EIATTR_MIN_STACK_SIZE
	.align		4
.L_9:
        /*003c*/ 	.byte	0x04, 0x12
        /*003e*/ 	.short	(.L_11 - .L_10)
	.align		4
.L_10:
        /*0040*/ 	.word	index@(_Z14wmma_kernel_v1P6__halfS0_Pfiii)
        /*0044*/ 	.word	0x00000000
.L_11:


//--------------------- .nv.compat                --------------------------
	.section	.nv.compat,"",@"SHT_CUDA_COMPAT_INFO"
	.align	4
        /*0000*/ 	.byte	0x02, 0x09, 0x00, 0x00, 0x02, 0x02, 0x01, 0x00, 0x02, 0x05, 0x05, 0x00, 0x03, 0x07, 0x01, 0x01
        /*0010*/ 	.byte	0x02, 0x03, 0x00, 0x00, 0x02, 0x06, 0x01, 0x00, 0x04, 0x0b, 0x08, 0x00, 0x09, 0x00, 0x00, 0x00
        /*0020*/ 	.byte	0x00, 0x00, 0x00, 0x00


//--------------------- .nv.info._Z11wmma_kernelP6__halfS0_Pfiii --------------------------
	.section	.nv.info._Z11wmma_kernelP6__halfS0_Pfiii,"",@"SHT_CUDA_INFO"
	.sectionflags	@""
	.align	4


	//----- nvinfo : EIATTR_CUDA_API_VERSION
	.align		4
        /*0000*/ 	.byte	0x04, 0x37
        /*0002*/ 	.short	(.L_13 - .L_12)
.L_12:
        /*0004*/ 	.word	0x00000082


	//----- nvinfo : EIATTR_KPARAM_INFO
	.align		4
.L_13:
        /*0008*/ 	.byte	0x04, 0x17
        /*000a*/ 	.short	(.L_15 - .L_14)
.L_14:
        /*000c*/ 	.word	0x00000000
        /*0010*/ 	.short	0x0005
        /*0012*/ 	.short	0x0020
        /*0014*/ 	.byte	0x00, 0xf0, 0x11, 0x00


	//----- nvinfo : EIATTR_KPARAM_INFO
	.align		4
.L_15:
        /*0018*/ 	.byte	0x04, 0x17
        /*001a*/ 	.short	(.L_17 - .L_16)
.L_16:
        /*001c*/ 	.word	0x00000000
        /*0020*/ 	.short	0x0004
        /*0022*/ 	.short	0x001c
        /*0024*/ 	.byte	0x00, 0xf0, 0x11, 0x00


	//----- nvinfo : EIATTR_KPARAM_INFO
	.align		4
.L_17:
        /*0028*/ 	.byte	0x04, 0x17
        /*002a*/ 	.short	(.L_19 - .L_18)
.L_18:
        /*002c*/ 	.word	0x00000000
        /*0030*/ 	.short	0x0003
        /*0032*/ 	.short	0x0018
        /*0034*/ 	.byte	0x00, 0xf0, 0x11, 0x00


	//----- nvinfo : EIATTR_KPARAM_INFO
	.align		4
.L_19:
        /*0038*/ 	.byte	0x04, 0x17
        /*003a*/ 	.short	(.L_21 - .L_20)
.L_20:
        /*003c*/ 	.word	0x00000000
        /*0040*/ 	.short	0x0002
        /*0042*/ 	.short	0x0010
        /*0044*/ 	.byte	0x00, 0xf5, 0x21, 0x00


	//----- nvinfo : EIATTR_KPARAM_INFO
	.align		4
.L_21:
        /*0048*/ 	.byte	0x04, 0x17
        /*004a*/ 	.short	(.L_23 - .L_22)
.L_22:
        /*004c*/ 	.word	0x00000000
        /*0050*/ 	.short	0x0001
        /*0052*/ 	.short	0x0008
        /*0054*/ 	.byte	0x00, 0xf5, 0x21, 0x00


	//----- nvinfo : EIATTR_KPARAM_INFO
	.align		4
.L_23:
        /*0058*/ 	.byte	0x04, 0x17
        /*005a*/ 	.short	(.L_25 - .L_24)
.L_24:
        /*005c*/ 	.word	0x00000000
        /*0060*/ 	.short	0x0000
        /*0062*/ 	.short	0x0000
        /*0064*/ 	.byte	0x00, 0xf5, 0x21, 0x00


	//----- nvinfo : EIATTR_SPARSE_MMA_MASK
	.align		4
.L_25:
        /*0068*/ 	.byte	0x03, 0x50
        /*006a*/ 	.short	0x0000


	//----- nvinfo : EIATTR_WMMA_USED
	.align		4
        /*006c*/ 	.byte	0x01, 0x2b
	.zero		2


	//----- nvinfo : EIATTR_MAXREG_COUNT
	.align		4
        /*0070*/ 	.byte	0x03, 0x1b
        /*0072*/ 	.short	0x00ff


	//----- nvinfo : EIATTR_MERCURY_ISA_VERSION
	.align		4
        /*0074*/ 	.byte	0x03, 0x5f
        /*0076*/ 	.short	0x0101


	//----- nvinfo : EIATTR_VRC_CTA_INIT_COUNT
	.align		4
        /*0078*/ 	.byte	0x02, 0x4a
	.zero		1
	.zero		1


	//----- nvinfo : EIATTR_EXIT_INSTR_OFFSETS
	.align		4
        /*007c*/ 	.byte	0x04, 0x1c
        /*007e*/ 	.short	(.L_27 - .L_26)


	//   ....[0]....
.L_26:
        /*0080*/ 	.word	0x00000250


	//----- nvinfo : EIATTR_CBANK_PARAM_SIZE
	.align		4
.L_27:
        /*0084*/ 	.byte	0x03, 0x19
        /*0086*/ 	.short	0x0024


	//----- nvinfo : EIATTR_PARAM_CBANK
	.align		4
        /*0088*/ 	.byte	0x04, 0x0a
        /*008a*/ 	.short	(.L_29 - .L_28)
	.align		4
.L_28:
        /*008c*/ 	.word	index@(.nv.constant0._Z11wmma_kernelP6__halfS0_Pfiii)
        /*0090*/ 	.short	0x0380
        /*0092*/ 	.short	0x0024


	//----- nvinfo : EIATTR_SW_WAR
	.align		4
.L_29:
        /*0094*/ 	.byte	0x04, 0x36
        /*0096*/ 	.short	(.L_31 - .L_30)
.L_30:
        /*0098*/ 	.word	0x00000008
.L_31:


//--------------------- .nv.info._Z14wmma_kernel_v1P6__halfS0_Pfiii --------------------------
	.section	.nv.info._Z14wmma_kernel_v1P6__halfS0_Pfiii,"",@"SHT_CUDA_INFO"
	.sectionflags	@""
	.align	4


	//----- nvinfo : EIATTR_CUDA_API_VERSION
	.align		4
        /*0000*/ 	.byte	0x04, 0x37
        /*0002*/ 	.short	(.L_33 - .L_32)
.L_32:
        /*0004*/ 	.word	0x00000082


	//----- nvinfo : EIATTR_KPARAM_INFO
	.align		4
.L_33:
        /*0008*/ 	.byte	0x04, 0x17
        /*000a*/ 	.short	(.L_35 - .L_34)
.L_34:
        /*000c*/ 	.word	0x00000000
        /*0010*/ 	.short	0x0005
        /*0012*/ 	.short	0x0020
        /*0014*/ 	.byte	0x00, 0xf0, 0x11, 0x00


	//----- nvinfo : EIATTR_KPARAM_INFO
	.align		4
.L_35:
        /*0018*/ 	.byte	0x04, 0x17
        /*001a*/ 	.short	(.L_37 - .L_36)
.L_36:
        /*001c*/ 	.word	0x00000000
        /*0020*/ 	.short	0x0004
        /*0022*/ 	.short	0x001c
        /*0024*/ 	.byte	0x00, 0xf0, 0x11, 0x00


	//----- nvinfo : EIATTR_KPARAM_INFO
	.align		4
.L_37:
        /*0028*/ 	.byte	0x04, 0x17
        /*002a*/ 	.short	(.L_39 - .L_38)
.L_38:
        /*002c*/ 	.word	0x00000000
        /*0030*/ 	.short	0x0003
        /*0032*/ 	.short	0x0018
        /*0034*/ 	.byte	0x00, 0xf0, 0x11, 0x00


	//----- nvinfo : EIATTR_KPARAM_INFO
	.align		4
.L_39:
        /*0038*/ 	.byte	0x04, 0x17
        /*003a*/ 	.short	(.L_41 - .L_40)
.L_40:
        /*003c*/ 	.word	0x00000000
        /*0040*/ 	.short	0x0002
        /*0042*/ 	.short	0x0010
        /*0044*/ 	.byte	0x00, 0xf5, 0x21, 0x00


	//----- nvinfo : EIATTR_KPARAM_INFO
	.align		4
.L_41:
        /*0048*/ 	.byte	0x04, 0x17
        /*004a*/ 	.short	(.L_43 - .L_42)
.L_42:
        /*004c*/ 	.word	0x00000000
        /*0050*/ 	.short	0x0001
        /*0052*/ 	.short	0x0008
        /*0054*/ 	.byte	0x00, 0xf5, 0x21, 0x00


	//----- nvinfo : EIATTR_KPARAM_INFO
	.align		4
.L_43:
        /*0058*/ 	.byte	0x04, 0x17
        /*005a*/ 	.short	(.L_45 - .L_44)
.L_44:
        /*005c*/ 	.word	0x00000000
        /*0060*/ 	.short	0x0000
        /*0062*/ 	.short	0x0000
        /*0064*/ 	.byte	0x00, 0xf5, 0x21, 0x00


	//----- nvinfo : EIATTR_SPARSE_MMA_MASK
	.align		4
.L_45:
        /*0068*/ 	.byte	0x03, 0x50
        /*006a*/ 	.short	0x0000


	//----- nvinfo : EIATTR_WMMA_USED
	.align		4
        /*006c*/ 	.byte	0x01, 0x2b
	.zero		2


	//----- nvinfo : EIATTR_MAXREG_COUNT
	.align		4
        /*0070*/ 	.byte	0x03, 0x1b
        /*0072*/ 	.short	0x00ff


	//----- nvinfo : EIATTR_MERCURY_ISA_VERSION
	.align		4
        /*0074*/ 	.byte	0x03, 0x5f
        /*0076*/ 	.short	0x0101


	//----- nvinfo : EIATTR_VRC_CTA_INIT_COUNT
	.align		4
        /*0078*/ 	.byte	0x02, 0x4a
	.zero		1
	.zero		1


	//----- nvinfo : EIATTR_EXIT_INSTR_OFFSETS
	.align		4
        /*007c*/ 	.byte	0x04, 0x1c
        /*007e*/ 	.short	(.L_47 - .L_46)


	//   ....[0]....
.L_46:
        /*0080*/ 	.word	0x00000370


	//----- nvinfo : EIATTR_CBANK_PARAM_SIZE
	.align		4
.L_47:
        /*0084*/ 	.byte	0x03, 0x19
        /*0086*/ 	.short	0x0024


	//----- nvinfo : EIATTR_PARAM_CBANK
	.align		4
        /*0088*/ 	.byte	0x04, 0x0a
        /*008a*/ 	.short	(.L_49 - .L_48)
	.align		4
.L_48:
        /*008c*/ 	.word	index@(.nv.constant0._Z14wmma_kernel_v1P6__halfS0_Pfiii)
        /*0090*/ 	.short	0x0380
        /*0092*/ 	.short	0x0024


	//----- nvinfo : EIATTR_SW_WAR
	.align		4
.L_49:
        /*0094*/ 	.byte	0x04, 0x36
        /*0096*/ 	.short	(.L_51 - .L_50)
.L_50:
        /*0098*/ 	.word	0x00000008
.L_51:


//--------------------- .nv.callgraph             --------------------------
	.section	.nv.callgraph,"",@"SHT_CUDA_CALLGRAPH"
	.align	4
	.sectionentsize	8
	.align		4
        /*0000*/ 	.word	0x00000000
	.align		4
        /*0004*/ 	.word	0xffffffff
	.align		4
        /*0008*/ 	.word	0x00000000
	.align		4
        /*000c*/ 	.word	0xfffffffe
	.align		4
        /*0010*/ 	.word	0x00000000
	.align		4
        /*0014*/ 	.word	0xfffffffd
	.align		4
        /*0018*/ 	.word	0x00000000
	.align		4
        /*001c*/ 	.word	0xfffffffc


//--------------------- .text._Z11wmma_kernelP6__halfS0_Pfiii --------------------------
	.section	.text._Z11wmma_kernelP6__halfS0_Pfiii,"ax",@progbits
	.align	128
        .global         _Z11wmma_kernelP6__halfS0_Pfiii
        .type           _Z11wmma_kernelP6__halfS0_Pfiii,@function
        .size           _Z11wmma_kernelP6__halfS0_Pfiii,(.L_x_2 - _Z11wmma_kernelP6__halfS0_Pfiii)
        .other          _Z11wmma_kernelP6__halfS0_Pfiii,@"STO_CUDA_ENTRY STV_DEFAULT"
_Z11wmma_kernelP6__halfS0_Pfiii:
.text._Z11wmma_kernelP6__halfS0_Pfiii:
[----:B------:R-:W-:Y:S01]  /*0000*/  LDC R1, c[0x0][0x37c] ;  /* 0x0000df00ff017b82 */ /* 0x000fe20000000800 */
[----:B------:R-:W0:Y:S07]  /*0010*/  S2R R2, SR_LANEID ;  /* 0x0000000000027919 */ /* 0x000e2e0000000000 */
[----:B------:R-:W1:Y:S01]  /*0020*/  LDC R21, c[0x0][0x3a0] ;  /* 0x0000e800ff157b82 */ /* 0x000e620000000800 */
[----:B------:R-:W2:Y:S01]  /*0030*/  LDCU.128 UR8, c[0x0][0x380] ;  /* 0x00007000ff0877ac */ /* 0x000ea20008000c00 */
[----:B------:R-:W-:Y:S01]  /*0040*/  IMAD.MOV.U32 R3, RZ, RZ, RZ ;  /* 0x000000ffff037224 */ /* 0x000fe200078e00ff */
[----:B------:R-:W3:Y:S05]  /*0050*/  LDCU.64 UR4, c[0x0][0x358] ;  /* 0x00006b00ff0477ac */ /* 0x000eea0008000a00 */
[----:B------:R-:W4:Y:S01]  /*0060*/  LDC R25, c[0x0][0x39c] ;  /* 0x0000e700ff197b82 */ /* 0x000f220000000800 */
[----:B------:R-:W5:Y:S01]  /*0070*/  LDCU.64 UR6, c[0x0][0x390] ;  /* 0x00007200ff0677ac */ /* 0x000f620008000a00 */
[----:B-1----:R-:W-:-:S02]  /*0080*/  SHF.R.U32.HI R4, RZ, 0x1, R21 ;  /* 0x00000001ff047819 */ /* 0x002fc40000011615 */
[----:B0-----:R-:W-:Y:S02]  /*0090*/  SHF.R.U32.HI R13, RZ, 0x2, R2 ;  /* 0x00000002ff0d7819 */ /* 0x001fe40000011602 */
[----:B------:R-:W-:-:S05]  /*00a0*/  LOP3.LUT R2, R2, 0x3, RZ, 0xc0, !PT ;  /* 0x0000000302027812 */ /* 0x000fca00078ec0ff */
[----:B------:R-:W-:-:S03]  /*00b0*/  IMAD.WIDE.U32 R4, R13, R4, R2 ;  /* 0x000000040d047225 */ /* 0x000fc600078e0002 */
[----:B--2---:R-:W-:-:S04]  /*00c0*/  LEA R14, P0, R4, UR8, 0x2 ;  /* 0x00000008040e7c11 */ /* 0x004fc8000f8010ff */
[C---:B------:R-:W-:Y:S02]  /*00d0*/  LEA.HI.X R15, R4.reuse, UR9, R5, 0x2, P0 ;  /* 0x00000009040f7c11 */ /* 0x040fe400080f1405 */
[----:B------:R-:W-:Y:S01]  /*00e0*/  LEA R18, P0, R4, UR10, 0x2 ;  /* 0x0000000a04127c11 */ /* 0x000fe2000f8010ff */
[----:B------:R-:W-:-:S03]  /*00f0*/  IMAD.WIDE.U32 R16, R21, 0x10, R14 ;  /* 0x0000001015107825 */ /* 0x000fc600078e000e */
[----:B------:R-:W-:Y:S01]  /*0100*/  LEA.HI.X R19, R4, UR11, R5, 0x2, P0 ;  /* 0x0000000b04137c11 */ /* 0x000fe200080f1405 */
[----:B---3--:R-:W2:Y:S02]  /*0110*/  LDG.E R6, desc[UR4][R14.64+0x10] ;  /* 0x000010040e067981 */ /* 0x008ea4000c1e1900 */
[----:B------:R-:W-:Y:S02]  /*0120*/  IMAD.WIDE.U32 R20, R21, 0x10, R18 ;  /* 0x0000001015147825 */ /* 0x000fe400078e0012 */
[----:B------:R-:W2:Y:S04]  /*0130*/  LDG.E R4, desc[UR4][R14.64] ;  /* 0x000000040e047981 */ /* 0x000ea8000c1e1900 */
[----:B------:R-:W2:Y:S04]  /*0140*/  LDG.E R5, desc[UR4][R16.64] ;  /* 0x0000000410057981 */ /* 0x000ea8000c1e1900 */
[----:B------:R-:W2:Y:S04]  /*0150*/  LDG.E R7, desc[UR4][R16.64+0x10] ;  /* 0x0000100410077981 */ /* 0x000ea8000c1e1900 */
[----:B------:R-:W2:Y:S04]  /*0160*/  LDG.E R8, desc[UR4][R18.64] ;  /* 0x0000000412087981 */ /* 0x000ea8000c1e1900 */
[----:B------:R-:W2:Y:S04]  /*0170*/  LDG.E R9, desc[UR4][R18.64+0x10] ;  /* 0x0000100412097981 */ /* 0x000ea8000c1e1900 */
[----:B------:R-:W3:Y:S04]  /*0180*/  LDG.E R22, desc[UR4][R20.64] ;  /* 0x0000000414167981 */ /* 0x000ee8000c1e1900 */
[----:B------:R-:W3:Y:S01]  /*0190*/  LDG.E R23, desc[UR4][R20.64+0x10] ;  /* 0x0000100414177981 */ /* 0x000ee2000c1e1900 */
[----:B----4-:R-:W-:-:S05]  /*01a0*/  SHF.R.U32.HI R25, RZ, 0x1, R25 ;  /* 0x00000001ff197819 */ /* 0x010fca0000011619 */
[----:B------:R-:W-:Y:S01]  /*01b0*/  IMAD.WIDE.U32 R2, R13, R25, R2 ;  /* 0x000000190d027225 */ /* 0x000fe200078e0002 */
[C---:B--2---:R-:W-:Y:S08]  /*01c0*/  HMMA.16816.F32 R8, R4.reuse, R8, RZ ;  /* 0x000000080408723c */ /* 0x044ff000000018ff */
[----:B---3--:R-:W-:Y:S01]  /*01d0*/  HMMA.16816.F32 R12, R4, R22, RZ ;  /* 0x00000016040c723c */ /* 0x008fe200000018ff */
[----:B-----5:R-:W-:-:S04]  /*01e0*/  LEA R4, P0, R2, UR6, 0x3 ;  /* 0x0000000602047c11 */ /* 0x020fc8000f8018ff */
[----:B------:R-:W-:-:S03]  /*01f0*/  LEA.HI.X R5, R2, UR7, R3, 0x3, P0 ;  /* 0x0000000702057c11 */ /* 0x000fc600080f1c03 */
[----:B------:R-:W-:-:S03]  /*0200*/  IMAD.WIDE.U32 R2, R25, 0x40, R4 ;  /* 0x0000004019027825 */ /* 0x000fc600078e0004 */
[----:B------:R-:W-:Y:S04]  /*0210*/  STG.E.64 desc[UR4][R4.64], R8 ;  /* 0x0000000804007986 */ /* 0x000fe8000c101b04 */
[----:B------:R-:W-:Y:S04]  /*0220*/  STG.E.64 desc[UR4][R2.64], R10 ;  /* 0x0000000a02007986 */ /* 0x000fe8000c101b04 */
[----:B------:R-:W-:Y:S04]  /*0230*/  STG.E.64 desc[UR4][R4.64+0x20], R12 ;  /* 0x0000200c04007986 */ /* 0x000fe8000c101b04 */
[----:B------:R-:W-:Y:S01]  /*0240*/  STG.E.64 desc[UR4][R2.64+0x20], R14 ;  /* 0x0000200e02007986 */ /* 0x000fe2000c101b04 */
[----:B------:R-:W-:Y:S05]  /*0250*/  EXIT ;  /* 0x000000000000794d */ /* 0x000fea0003800000 */
.L_x_0:
[----:B------:R-:W-:-:S00]  /*0260*/  BRA `(.L_x_0) ;  /* 0xfffffffc00fc7947 */ /* 0x000fc0000383ffff */
[----:B------:R-:W-:-:S00]  /*0270*/  NOP ;  /* 0x0000000000007918 */ /* 0x000fc00000000000 */
        /* <DEDUP_REMOVED lines=8> */
.L_x_2:


//--------------------- .text._Z14wmma_kernel_v1P6__halfS0_Pfiii --------------------------
	.section	.text._Z14wmma_kernel_v1P6__halfS0_Pfiii,"ax",@progbits
	.align	128
        .global         _Z14wmma_kernel_v1P6__halfS0_Pfiii
        .type           _Z14wmma_kernel_v1P6__halfS0_Pfiii,@function
        .size           _Z14wmma_kernel_v1P6__halfS0_Pfiii,(.L_x_3 - _Z14wmma_kernel_v1P6__halfS0_Pfiii)
        .other          _Z14wmma_kernel_v1P6__halfS0_Pfiii,@"STO_CUDA_ENTRY STV_DEFAULT"
_Z14wmma_kernel_v1P6__halfS0_Pfiii:
.text._Z14wmma_kernel_v1P6__halfS0_Pfiii:
[----:B------:R-:W-:Y:S01]  /*0000*/  LDC R1, c[0x0][0x37c] ;  /* 0x0000df00ff017b82 */ /* 0x000fe20000000800 */
[----:B------:R-:W0:Y:S07]  /*0010*/  S2R R0, SR_TID.Y ;  /* 0x0000000000007919 */ /* 0x000e2e0000002200 */
[----:B------:R-:W0:Y:S01]  /*0020*/  S2UR UR4, SR_CTAID.Y ;  /* 0x00000000000479c3 */ /* 0x000e220000002600 */
[----:B------:R-:W1:Y:S01]  /*0030*/  S2R R2, SR_LANEID ;  /* 0x0000000000027919 */ /* 0x000e620000000000 */
[----:B------:R-:W2:Y:S06]  /*0040*/  S2R R13, SR_TID.X ;  /* 0x00000000000d7919 */ /* 0x000eac0000002100 */
[----:B------:R-:W0:Y:S08]  /*0050*/  LDC R9, c[0x0][0x364] ;  /* 0x0000d900ff097b82 */ /* 0x000e300000000800 */
[----:B------:R-:W3:Y:S08]  /*0060*/  LDC R6, c[0x0][0x3a0] ;  /* 0x0000e800ff067b82 */ /* 0x000ef00000000800 */
[----:B------:R-:W4:Y:S08]  /*0070*/  LDC.64 R10, c[0x0][0x380] ;  /* 0x0000e000ff0a7b82 */ /* 0x000f300000000a00 */
[----:B------:R-:W5:Y:S01]  /*0080*/  LDC R8, c[0x0][0x39c] ;  /* 0x0000e700ff087b82 */ /* 0x000f620000000800 */
[----:B0-----:R-:W-:Y:S01]  /*0090*/  IMAD R9, R9, UR4, R0 ;  /* 0x0000000409097c24 */ /* 0x001fe2000f8e0200 */
[----:B------:R-:W0:Y:S01]  /*00a0*/  LDCU.64 UR4, c[0x0][0x358] ;  /* 0x00006b00ff0477ac */ /* 0x000e220008000a00 */
[----:B-1----:R-:W-:-:S02]  /*00b0*/  SHF.R.U32.HI R7, RZ, 0x2, R2 ;  /* 0x00000002ff077819 */ /* 0x002fc40000011602 */
[----:B------:R-:W-:-:S03]  /*00c0*/  LOP3.LUT R2, R2, 0x3, RZ, 0xc0, !PT ;  /* 0x0000000302027812 */ /* 0x000fc600078ec0ff */
[----:B------:R-:W2:Y:S01]  /*00d0*/  S2UR UR6, SR_CTAID.X ;  /* 0x00000000000679c3 */ /* 0x000ea20000002500 */
[----:B---3--:R-:W-:Y:S01]  /*00e0*/  IMAD R3, R9, R6, RZ ;  /* 0x0000000609037224 */ /* 0x008fe200078e02ff */
[----:B------:R-:W-:-:S06]  /*00f0*/  SHF.R.U32.HI R14, RZ, 0x1, R6 ;  /* 0x00000001ff0e7819 */ /* 0x000fcc0000011606 */
[----:B------:R-:W2:Y:S01]  /*0100*/  LDC R12, c[0x0][0x360] ;  /* 0x0000d800ff0c7b82 */ /* 0x000ea20000000800 */
[----:B----4-:R-:W-:-:S04]  /*0110*/  IMAD.WIDE R10, R3, 0x2, R10 ;  /* 0x00000002030a7825 */ /* 0x010fc800078e020a */
[----:B------:R-:W-:-:S03]  /*0120*/  IMAD.MOV.U32 R3, RZ, RZ, RZ ;  /* 0x000000ffff037224 */ /* 0x000fc600078e00ff */
[----:B------:R-:W1:Y:S01]  /*0130*/  LDC.64 R4, c[0x0][0x388] ;  /* 0x0000e200ff047b82 */ /* 0x000e620000000a00 */
[----:B------:R-:W-:Y:S01]  /*0140*/  IMAD.WIDE.U32 R14, R7, R14, R2 ;  /* 0x0000000e070e7225 */ /* 0x000fe200078e0002 */
[----:B-----5:R-:W-:Y:S02]  /*0150*/  SHF.R.U32.HI R0, RZ, 0x1, R8 ;  /* 0x00000001ff007819 */ /* 0x020fe40000011608 */
[----:B------:R-:W-:-:S03]  /*0160*/  LEA R10, P0, R14, R10, 0x2 ;  /* 0x0000000a0e0a7211 */ /* 0x000fc600078010ff */
[----:B------:R-:W-:Y:S01]  /*0170*/  IMAD.WIDE.U32 R2, R7, R0, R2 ;  /* 0x0000000007027225 */ /* 0x000fe200078e0002 */
[----:B------:R-:W-:-:S03]  /*0180*/  LEA.HI.X R11, R14, R11, R15, 0x2, P0 ;  /* 0x0000000b0e0b7211 */ /* 0x000fc600000f140f */
[----:B------:R-:W-:Y:S02]  /*0190*/  IMAD.WIDE.U32 R16, R6, 0x10, R10 ;  /* 0x0000001006107825 */ /* 0x000fe400078e000a */
[----:B0-----:R-:W3:Y:S02]  /*01a0*/  LDG.E R6, desc[UR4][R10.64+0x10] ;  /* 0x000010040a067981 */ /* 0x001ee4000c1e1900 */
[----:B--2---:R-:W-:Y:S01]  /*01b0*/  IMAD R12, R12, UR6, R13 ;  /* 0x000000060c0c7c24 */ /* 0x004fe2000f8e020d */
[----:B------:R-:W0:Y:S01]  /*01c0*/  LDCU.64 UR6, c[0x0][0x390] ;  /* 0x00007200ff0677ac */ /* 0x000e220008000a00 */
[----:B------:R-:W3:Y:S02]  /*01d0*/  LDG.E R7, desc[UR4][R16.64+0x10] ;  /* 0x0000100410077981 */ /* 0x000ee4000c1e1900 */
[----:B-1----:R-:W-:-:S03]  /*01e0*/  IMAD.WIDE R4, R12, 0x2, R4 ;  /* 0x000000020c047825 */ /* 0x002fc600078e0204 */
[----:B------:R-:W-:-:S03]  /*01f0*/  LEA R18, P0, R2, R4, 0x2 ;  /* 0x0000000402127211 */ /* 0x000fc600078010ff */
[----:B------:R-:W3:Y:S01]  /*0200*/  LDG.E R4, desc[UR4][R10.64] ;  /* 0x000000040a047981 */ /* 0x000ee2000c1e1900 */
[----:B------:R-:W-:-:S03]  /*0210*/  LEA.HI.X R19, R2, R5, R3, 0x2, P0 ;  /* 0x0000000502137211 */ /* 0x000fc600000f1403 */
[----:B------:R-:W3:Y:S04]  /*0220*/  LDG.E R5, desc[UR4][R16.64] ;  /* 0x0000000410057981 */ /* 0x000ee8000c1e1900 */
[----:B------:R-:W3:Y:S01]  /*0230*/  LDG.E R22, desc[UR4][R18.64] ;  /* 0x0000000412167981 */ /* 0x000ee2000c1e1900 */
[----:B------:R-:W-:-:S03]  /*0240*/  IMAD.WIDE.U32 R20, R8, 0x10, R18 ;  /* 0x0000001008147825 */ /* 0x000fc600078e0012 */
[----:B------:R-:W3:Y:S04]  /*0250*/  LDG.E R23, desc[UR4][R18.64+0x10] ;  /* 0x0000100412177981 */ /* 0x000ee8000c1e1900 */
[----:B------:R-:W2:Y:S04]  /*0260*/  LDG.E R14, desc[UR4][R20.64] ;  /* 0x00000004140e7981 */ /* 0x000ea8000c1e1900 */
[----:B------:R-:W2:Y:S01]  /*0270*/  LDG.E R15, desc[UR4][R20.64+0x10] ;  /* 0x00001004140f7981 */ /* 0x000ea2000c1e1900 */
[----:B------:R-:W-:-:S05]  /*0280*/  IMAD R13, R9, R8, RZ ;  /* 0x00000008090d7224 */ /* 0x000fca00078e02ff */
[----:B------:R-:W-:Y:S01]  /*0290*/  SHF.R.S32.HI R25, RZ, 0x1f, R13 ;  /* 0x0000001fff197819 */ /* 0x000fe2000001140d */
[----:B---3--:R-:W-:Y:S01]  /*02a0*/  HMMA.16816.F32 R8, R4, R22, RZ ;  /* 0x000000160408723c */ /* 0x008fe200000018ff */
[----:B------:R-:W-:-:S04]  /*02b0*/  IADD3 R22, P0, PT, R12, R13, RZ ;  /* 0x0000000d0c167210 */ /* 0x000fc80007f1e0ff */
[----:B------:R-:W-:Y:S02]  /*02c0*/  LEA.HI.X.SX32 R25, R12, R25, 0x1, P0 ;  /* 0x000000190c197211 */ /* 0x000fe400000f0eff */
[C---:B0-----:R-:W-:Y:S01]  /*02d0*/  LEA R13, P0, R22.reuse, UR6, 0x2 ;  /* 0x00000006160d7c11 */ /* 0x041fe2000f8010ff */
[----:B--2---:R-:W-:Y:S03]  /*02e0*/  HMMA.16816.F32 R4, R4, R14, RZ ;  /* 0x0000000e0404723c */ /* 0x004fe600000018ff */
[----:B------:R-:W-:Y:S02]  /*02f0*/  LEA.HI.X R15, R22, UR7, R25, 0x2, P0 ;  /* 0x00000007160f7c11 */ /* 0x000fe400080f1419 */
[----:B------:R-:W-:-:S04]  /*0300*/  LEA R12, P0, R2, R13, 0x3 ;  /* 0x0000000d020c7211 */ /* 0x000fc800078018ff */
[----:B------:R-:W-:-:S03]  /*0310*/  LEA.HI.X R13, R2, R15, R3, 0x3, P0 ;  /* 0x0000000f020d7211 */ /* 0x000fc600000f1c03 */
[----:B------:R-:W-:Y:S02]  /*0320*/  IMAD.WIDE.U32 R2, R0, 0x40, R12 ;  /* 0x0000004000027825 */ /* 0x000fe400078e000c */
[----:B------:R-:W-:Y:S04]  /*0330*/  STG.E.64 desc[UR4][R12.64], R8 ;  /* 0x000000080c007986 */ /* 0x000fe8000c101b04 */
[----:B------:R-:W-:Y:S04]  /*0340*/  STG.E.64 desc[UR4][R2.64], R10 ;  /* 0x0000000a02007986 */ /* 0x000fe8000c101b04 */
[----:B------:R-:W-:Y:S04]  /*0350*/  STG.E.64 desc[UR4][R12.64+0x20], R4 ;  /* 0x000020040c007986 */ /* 0x000fe8000c101b04 */
[----:B------:R-:W-:Y:S01]  /*0360*/  STG.E.64 desc[UR4][R2.64+0x20], R6 ;  /* 0x0000200602007986 */ /* 0x000fe2000c101b04 */
[----:B------:R-:W-:Y:S05]  /*0370*/  EXIT ;  /* 0x000000000000794d */ /* 0x000fea0003800000 */
.L_x_1:
        /* <DEDUP_REMOVED lines=16> */
.L_x_3:


//--------------------- .nv.shared.reserved.0     --------------------------
	.section	.nv.shared.reserved.0,"aw",@nobits
	.weak		__nv_reservedSMEM_offset_0_alias
	.size		__nv_reservedSMEM_offset_0_alias, 0, 64
	.other		__nv_reservedSMEM_offset_0_alias,@"STO_CUDA_RESERVED_SHARED STV_DEFAULT"
__nv_reservedSMEM_offset_0_alias:
	.zero		0
	.zero		64


//--------------------- .nv.constant0._Z11wmma_kernelP6__halfS0_Pfiii --------------------------
	.section	.nv.constant0._Z11wmma_kernelP6__halfS0_Pfiii,"a",@progbits
	.sectionflags	@""
	.align	4
.nv.constant0._Z11wmma_kernelP6__halfS0_Pfiii:
	.zero		932


//--------------------- .nv.constant0._Z14wmma_kernel_v1P6__halfS0_Pfiii --------------------------
	.section	.nv.constant0._Z14wmma_kernel_v1P6__halfS0_Pfiii,"a",@progbits
	.sectionflags	@""
	.align	4
.nv.constant0._Z14wmma_kernel_v1P6__halfS0_Pfiii:
	.zero		932


//--------------------- SYMBOLS --------------------------

	.type		.nv.reservedSmem.offset0,@object
	.size		.nv.reservedSmem.offset0,0x4
